//
// Generated by NVIDIA NVVM Compiler
//
// Compiler Build ID: CL-36424714
// Cuda compilation tools, release 13.0, V13.0.88
// Based on NVVM 20.0.0
//

.version 9.0
.target sm_100
.address_size 64

	// .globl	_Z23matrix_mul_parallel_gpuPfS_S_i

.visible .entry _Z23matrix_mul_parallel_gpuPfS_S_i(
	.param .u64 .ptr .align 1 _Z23matrix_mul_parallel_gpuPfS_S_i_param_0,
	.param .u64 .ptr .align 1 _Z23matrix_mul_parallel_gpuPfS_S_i_param_1,
	.param .u64 .ptr .align 1 _Z23matrix_mul_parallel_gpuPfS_S_i_param_2,
	.param .u32 _Z23matrix_mul_parallel_gpuPfS_S_i_param_3
)
{
	.reg .pred 	%p<6>;
	.reg .b32 	%r<20>;
	.reg .b32 	%f<23>;
	.reg .b64 	%rd<12>;

	ld.param.u64 	%rd1, [_Z23matrix_mul_parallel_gpuPfS_S_i_param_0];
	ld.param.u64 	%rd2, [_Z23matrix_mul_parallel_gpuPfS_S_i_param_1];
	ld.param.u64 	%rd3, [_Z23matrix_mul_parallel_gpuPfS_S_i_param_2];
	ld.param.u32 	%r8, [_Z23matrix_mul_parallel_gpuPfS_S_i_param_3];
	setp.lt.s32 	%p1, %r8, 1;
	mov.f32 	%f22, 0f00000000;
	@%p1 bra 	$L__BB0_7;
	cvta.to.global.u64 	%rd4, %rd2;
	cvta.to.global.u64 	%rd5, %rd3;
	mov.u32 	%r9, %ntid.x;
	mov.u32 	%r10, %ctaid.x;
	mov.u32 	%r11, %tid.x;
	mad.lo.s32 	%r12, %r9, %r10, %r11;
	mul.wide.u32 	%rd6, %r12, 4;
	add.s64 	%rd7, %rd4, %rd6;
	ld.global.f32 	%f12, [%rd7];
	add.s64 	%rd8, %rd5, %rd6;
	ld.global.f32 	%f13, [%rd8];
	mul.f32 	%f1, %f12, %f13;
	and.b32  	%r1, %r8, 3;
	setp.lt.u32 	%p2, %r8, 4;
	mov.f32 	%f22, 0f00000000;
	@%p2 bra 	$L__BB0_4;
	and.b32  	%r13, %r8, 2147483644;
	neg.s32 	%r18, %r13;
	mov.f32 	%f22, 0f00000000;
$L__BB0_3:
	add.f32 	%f15, %f22, %f1;
	add.f32 	%f16, %f15, %f1;
	add.f32 	%f17, %f16, %f1;
	add.f32 	%f22, %f17, %f1;
	add.s32 	%r18, %r18, 4;
	setp.ne.s32 	%p3, %r18, 0;
	@%p3 bra 	$L__BB0_3;
$L__BB0_4:
	setp.eq.s32 	%p4, %r1, 0;
	@%p4 bra 	$L__BB0_7;
	neg.s32 	%r19, %r1;
$L__BB0_6:
	.pragma "nounroll";
	add.f32 	%f22, %f22, %f1;
	add.s32 	%r19, %r19, 1;
	setp.ne.s32 	%p5, %r19, 0;
	@%p5 bra 	$L__BB0_6;
$L__BB0_7:
	cvta.to.global.u64 	%rd9, %rd1;
	mov.u32 	%r14, %ntid.x;
	mov.u32 	%r15, %ctaid.x;
	mov.u32 	%r16, %tid.x;
	mad.lo.s32 	%r17, %r14, %r15, %r16;
	mul.wide.u32 	%rd10, %r17, 4;
	add.s64 	%rd11, %rd9, %rd10;
	st.global.f32 	[%rd11], %f22;
	ret;

}
	// .globl	_Z24matrix_init_parallel_gpuPfi
.visible .entry _Z24matrix_init_parallel_gpuPfi(
	.param .u64 .ptr .align 1 _Z24matrix_init_parallel_gpuPfi_param_0,
	.param .u32 _Z24matrix_init_parallel_gpuPfi_param_1
)
{
	.reg .b32 	%r<6>;
	.reg .b32 	%f<2>;
	.reg .b64 	%rd<5>;

	ld.param.u64 	%rd1, [_Z24matrix_init_parallel_gpuPfi_param_0];
	cvta.to.global.u64 	%rd2, %rd1;
	mov.u32 	%r1, %ctaid.x;
	mov.u32 	%r2, %tid.x;
	mul.lo.s32 	%r3, %r1, %r2;
	cvt.rn.f32.u32 	%f1, %r3;
	mov.u32 	%r4, %ntid.x;
	mad.lo.s32 	%r5, %r4, %r1, %r2;
	mul.wide.u32 	%rd3, %r5, 4;
	add.s64 	%rd4, %rd2, %rd3;
	st.global.f32 	[%rd4], %f1;
	ret;

}


// ===== COMPILED SASS (sm_100) =====

	.target	sm_100

	.elftype	@"ET_EXEC"


//--------------------- .note.nv.tkinfo           --------------------------
	.section	.note.nv.tkinfo,"",@"SHT_NOTE"
	.sectionflags	@"SHF_NOTE_NV_TKINFO"
	.tkinfo
        /*0018*/ 	.word	0x00000002
        /*0030*/ 	.string	""
        /*0030*/ 	.string	"ptxas"
        /*0030*/ 	.string	"Cuda compilation tools, release 13.0, V13.0.88"
        /*0030*/ 	.string	"Build cuda_13.0.r13.0/compiler.36424714_0"
        /*0030*/ 	.string	"-arch sm_100 -m 64 "



//--------------------- .note.nv.cuinfo           --------------------------
	.section	.note.nv.cuinfo,"",@"SHT_NOTE"
	.sectionflags	@"SHF_NOTE_NV_CUINFO"
        /*0018*/ 	.short	0x0002
        /*001a*/ 	.short	0x0064
        /*001c*/ 	.short	0x0082
	.zero		2


//--------------------- .nv.info                  --------------------------
	.section	.nv.info,"",@"SHT_CUDA_INFO"
	.align	4


	//----- nvinfo : EIATTR_REGCOUNT
	.align		4
        /*0000*/ 	.byte	0x04, 0x2f
        /*0002*/ 	.short	(.L_1 - .L_0)
	.align		4
.L_0:
        /*0004*/ 	.word	index@(_Z23matrix_mul_parallel_gpuPfS_S_i)
        /*0008*/ 	.word	0x0000000a


	//----- nvinfo : EIATTR_FRAME_SIZE
	.align		4
.L_1:
        /*000c*/ 	.byte	0x04, 0x11
        /*000e*/ 	.short	(.L_3 - .L_2)
	.align		4
.L_2:
        /*0010*/ 	.word	index@(_Z23matrix_mul_parallel_gpuPfS_S_i)
        /*0014*/ 	.word	0x00000000


	//----- nvinfo : EIATTR_REGCOUNT
	.align		4
.L_3:
        /*0018*/ 	.byte	0x04, 0x2f
        /*001a*/ 	.short	(.L_5 - .L_4)
	.align		4
.L_4:
        /*001c*/ 	.word	index@(_Z24matrix_init_parallel_gpuPfi)
        /*0020*/ 	.word	0x00000008


	//----- nvinfo : EIATTR_FRAME_SIZE
	.align		4
.L_5:
        /*0024*/ 	.byte	0x04, 0x11
        /*0026*/ 	.short	(.L_7 - .L_6)
	.align		4
.L_6:
        /*0028*/ 	.word	index@(_Z24matrix_init_parallel_gpuPfi)
        /*002c*/ 	.word	0x00000000


	//----- nvinfo : EIATTR_MIN_STACK_SIZE
	.align		4
.L_7:
        /*0030*/ 	.byte	0x04, 0x12
        /*0032*/ 	.short	(.L_9 - .L_8)
	.align		4
.L_8:
        /*0034*/ 	.word	index@(_Z24matrix_init_parallel_gpuPfi)
        /*0038*/ 	.word	0x00000000


	//----- nvinfo : EIATTR_MIN_STACK_SIZE
	.align		4
.L_9:
        /*003c*/ 	.byte	0x04, 0x12
        /*003e*/ 	.short	(.L_11 - .L_10)
	.align		4
.L_10:
        /*0040*/ 	.word	index@(_Z23matrix_mul_parallel_gpuPfS_S_i)
        /*0044*/ 	.word	0x00000000
.L_11:


//--------------------- .nv.compat                --------------------------
	.section	.nv.compat,"",@"SHT_CUDA_COMPAT_INFO"
	.align	4
        /*0000*/ 	.byte	0x02, 0x09, 0x00, 0x00, 0x02, 0x02, 0x01, 0x00, 0x02, 0x05, 0x05, 0x00, 0x03, 0x07, 0x01, 0x01
        /*0010*/ 	.byte	0x02, 0x03, 0x00, 0x00, 0x02, 0x06, 0x01, 0x00, 0x04, 0x0b, 0x08, 0x00, 0x09, 0x00, 0x00, 0x00
        /*0020*/ 	.byte	0x00, 0x00, 0x00, 0x00


//--------------------- .nv.info._Z24matrix_init_parallel_gpuPfi --------------------------
	.section	.nv.info._Z24matrix_init_parallel_gpuPfi,"",@"SHT_CUDA_INFO"
	.sectionflags	@""
	.align	4


	//----- nvinfo : EIATTR_CUDA_API_VERSION
	.align		4
        /*0000*/ 	.byte	0x04, 0x37
        /*0002*/ 	.short	(.L_13 - .L_12)
.L_12:
        /*0004*/ 	.word	0x00000082


	//----- nvinfo : EIATTR_KPARAM_INFO
	.align		4
.L_13:
        /*0008*/ 	.byte	0x04, 0x17
        /*000a*/ 	.short	(.L_15 - .L_14)
.L_14:
        /*000c*/ 	.word	0x00000000
        /*0010*/ 	.short	0x0001
        /*0012*/ 	.short	0x0008
        /*0014*/ 	.byte	0x00, 0xf0, 0x11, 0x00


	//----- nvinfo : EIATTR_KPARAM_INFO
	.align		4
.L_15:
        /*0018*/ 	.byte	0x04, 0x17
        /*001a*/ 	.short	(.L_17 - .L_16)
.L_16:
        /*001c*/ 	.word	0x00000000
        /*0020*/ 	.short	0x0000
        /*0022*/ 	.short	0x0000
        /*0024*/ 	.byte	0x00, 0xf5, 0x21, 0x00


	//----- nvinfo : EIATTR_SPARSE_MMA_MASK
	.align		4
.L_17:
        /*0028*/ 	.byte	0x03, 0x50
        /*002a*/ 	.short	0x0000


	//----- nvinfo : EIATTR_MAXREG_COUNT
	.align		4
        /*002c*/ 	.byte	0x03, 0x1b
        /*002e*/ 	.short	0x00ff


	//----- nvinfo : EIATTR_MERCURY_ISA_VERSION
	.align		4
        /*0030*/ 	.byte	0x03, 0x5f
        /*0032*/ 	.short	0x0101


	//----- nvinfo : EIATTR_VRC_CTA_INIT_COUNT
	.align		4
        /*0034*/ 	.byte	0x02, 0x4a
	.zero		1
	.zero		1


	//----- nvinfo : EIATTR_EXIT_INSTR_OFFSETS
	.align		4
        /*0038*/ 	.byte	0x04, 0x1c
        /*003a*/ 	.short	(.L_19 - .L_18)


	//   ....[0]....
.L_18:
        /*003c*/ 	.word	0x000000b0


	//----- nvinfo : EIATTR_CBANK_PARAM_SIZE
	.align		4
.L_19:
        /*0040*/ 	.byte	0x03, 0x19
        /*0042*/ 	.short	0x000c


	//----- nvinfo : EIATTR_PARAM_CBANK
	.align		4
        /*0044*/ 	.byte	0x04, 0x0a
        /*0046*/ 	.short	(.L_21 - .L_20)
	.align		4
.L_20:
        /*0048*/ 	.word	index@(.nv.constant0._Z24matrix_init_parallel_gpuPfi)
        /*004c*/ 	.short	0x0380
        /*004e*/ 	.short	0x000c


	//----- nvinfo : EIATTR_SW_WAR
	.align		4
.L_21:
        /*0050*/ 	.byte	0x04, 0x36
        /*0052*/ 	.short	(.L_23 - .L_22)
.L_22:
        /*0054*/ 	.word	0x00000008
.L_23:


//--------------------- .nv.info._Z23matrix_mul_parallel_gpuPfS_S_i --------------------------
	.section	.nv.info._Z23matrix_mul_parallel_gpuPfS_S_i,"",@"SHT_CUDA_INFO"
	.sectionflags	@""
	.align	4


	//----- nvinfo : EIATTR_CUDA_API_VERSION
	.align		4
        /*0000*/ 	.byte	0x04, 0x37
        /*0002*/ 	.short	(.L_25 - .L_24)
.L_24:
        /*0004*/ 	.word	0x00000082


	//----- nvinfo : EIATTR_KPARAM_INFO
	.align		4
.L_25:
        /*0008*/ 	.byte	0x04, 0x17
        /*000a*/ 	.short	(.L_27 - .L_26)
.L_26:
        /*000c*/ 	.word	0x00000000
        /*0010*/ 	.short	0x0003
        /*0012*/ 	.short	0x0018
        /*0014*/ 	.byte	0x00, 0xf0, 0x11, 0x00


	//----- nvinfo : EIATTR_KPARAM_INFO
	.align		4
.L_27:
        /*0018*/ 	.byte	0x04, 0x17
        /*001a*/ 	.short	(.L_29 - .L_28)
.L_28:
        /*001c*/ 	.word	0x00000000
        /*0020*/ 	.short	0x0002
        /*0022*/ 	.short	0x0010
        /*0024*/ 	.byte	0x00, 0xf5, 0x21, 0x00


	//----- nvinfo : EIATTR_KPARAM_INFO
	.align		4
.L_29:
        /*0028*/ 	.byte	0x04, 0x17
        /*002a*/ 	.short	(.L_31 - .L_30)
.L_30:
        /*002c*/ 	.word	0x00000000
        /*0030*/ 	.short	0x0001
        /*0032*/ 	.short	0x0008
        /*0034*/ 	.byte	0x00, 0xf5, 0x21, 0x00


	//----- nvinfo : EIATTR_KPARAM_INFO
	.align		4
.L_31:
        /*0038*/ 	.byte	0x04, 0x17
        /*003a*/ 	.short	(.L_33 - .L_32)
.L_32:
        /*003c*/ 	.word	0x00000000
        /*0040*/ 	.short	0x0000
        /*0042*/ 	.short	0x0000
        /*0044*/ 	.byte	0x00, 0xf5, 0x21, 0x00


	//----- nvinfo : EIATTR_SPARSE_MMA_MASK
	.align		4
.L_33:
        /*0048*/ 	.byte	0x03, 0x50
        /*004a*/ 	.short	0x0000


	//----- nvinfo : EIATTR_MAXREG_COUNT
	.align		4
        /*004c*/ 	.byte	0x03, 0x1b
        /*004e*/ 	.short	0x00ff


	//----- nvinfo : EIATTR_MERCURY_ISA_VERSION
	.align		4
        /*0050*/ 	.byte	0x03, 0x5f
        /*0052*/ 	.short	0x0101


	//----- nvinfo : EIATTR_VRC_CTA_INIT_COUNT
	.align		4
        /*0054*/ 	.byte	0x02, 0x4a
	.zero		1
	.zero		1


	//----- nvinfo : EIATTR_EXIT_INSTR_OFFSETS
	.align		4
        /*0058*/ 	.byte	0x04, 0x1c
        /*005a*/ 	.short	(.L_35 - .L_34)


	//   ....[0]....
.L_34:
        /*005c*/ 	.word	0x00000560


	//----- nvinfo : EIATTR_CBANK_PARAM_SIZE
	.align		4
.L_35:
        /*0060*/ 	.byte	0x03, 0x19
        /*0062*/ 	.short	0x001c


	//----- nvinfo : EIATTR_PARAM_CBANK
	.align		4
        /*0064*/ 	.byte	0x04, 0x0a
        /*0066*/ 	.short	(.L_37 - .L_36)
	.align		4
.L_36:
        /*0068*/ 	.word	index@(.nv.constant0._Z23matrix_mul_parallel_gpuPfS_S_i)
        /*006c*/ 	.short	0x0380
        /*006e*/ 	.short	0x001c


	//----- nvinfo : EIATTR_SW_WAR
	.align		4
.L_37:
        /*0070*/ 	.byte	0x04, 0x36
        /*0072*/ 	.short	(.L_39 - .L_38)
.L_38:
        /*0074*/ 	.word	0x00000008
.L_39:


//--------------------- .nv.callgraph             --------------------------
	.section	.nv.callgraph,"",@"SHT_CUDA_CALLGRAPH"
	.align	4
	.sectionentsize	8
	.align		4
        /*0000*/ 	.word	0x00000000
	.align		4
        /*0004*/ 	.word	0xffffffff
	.align		4
        /*0008*/ 	.word	0x00000000
	.align		4
        /*000c*/ 	.word	0xfffffffe
	.align		4
        /*0010*/ 	.word	0x00000000
	.align		4
        /*0014*/ 	.word	0xfffffffd
	.align		4
        /*0018*/ 	.word	0x00000000
	.align		4
        /*001c*/ 	.word	0xfffffffc


//--------------------- .text._Z24matrix_init_parallel_gpuPfi --------------------------
	.section	.text._Z24matrix_init_parallel_gpuPfi,"ax",@progbits
	.align	128
        .global         _Z24matrix_init_parallel_gpuPfi
        .type           _Z24matrix_init_parallel_gpuPfi,@function
        .size           _Z24matrix_init_parallel_gpuPfi,(.L_x_9 - _Z24matrix_init_parallel_gpuPfi)
        .other          _Z24matrix_init_parallel_gpuPfi,@"STO_CUDA_ENTRY STV_DEFAULT"
_Z24matrix_init_parallel_gpuPfi:
.text._Z24matrix_init_parallel_gpuPfi:
[----:B------:R-:W-:Y:S01]  /*0000*/  LDC R1, c[0x0][0x37c] ;  /* 0x0000df00ff017b82 */ /* 0x000fe20000000800 */
[----:B------:R-:W0:Y:S07]  /*0010*/  S2R R0, SR_TID.X ;  /* 0x0000000000007919 */ /* 0x000e2e0000002100 */
[----:B------:R-:W0:Y:S01]  /*0020*/  S2UR UR6, SR_CTAID.X ;  /* 0x00000000000679c3 */ /* 0x000e220000002500 */
[----:B------:R-:W1:Y:S07]  /*0030*/  LDCU.64 UR4, c[0x0][0x358] ;  /* 0x00006b00ff0477ac */ /* 0x000e6e0008000a00 */
[----:B------:R-:W0:Y:S08]  /*0040*/  LDC R5, c[0x0][0x360] ;  /* 0x0000d800ff057b82 */ /* 0x000e300000000800 */
[----:B------:R-:W2:Y:S01]  /*0050*/  LDC.64 R2, c[0x0][0x380] ;  /* 0x0000e000ff027b82 */ /* 0x000ea20000000a00 */
[----:B0-----:R-:W-:-:S02]  /*0060*/  IMAD R5, R5, UR6, R0 ;  /* 0x0000000605057c24 */ /* 0x001fc4000f8e0200 */
[----:B------:R-:W-:Y:S02]  /*0070*/  IMAD R0, R0, UR6, RZ ;  /* 0x0000000600007c24 */ /* 0x000fe4000f8e02ff */
[----:B--2---:R-:W-:-:S03]  /*0080*/  IMAD.WIDE.U32 R2, R5, 0x4, R2 ;  /* 0x0000000405027825 */ /* 0x004fc600078e0002 */
[----:B------:R-:W-:-:S05]  /*0090*/  I2FP.F32.U32 R5, R0 ;  /* 0x0000000000057245 */ /* 0x000fca0000201000 */
[----:B-1----:R-:W-:Y:S01]  /*00a0*/  STG.E desc[UR4][R2.64], R5 ;  /* 0x0000000502007986 */ /* 0x002fe2000c101904 */
[----:B------:R-:W-:Y:S05]  /*00b0*/  EXIT ;  /* 0x000000000000794d */ /* 0x000fea0003800000 */
.L_x_0:
[----:B------:R-:W-:-:S00]  /*00c0*/  BRA `(.L_x_0) ;  /* 0xfffffffc00fc7947 */ /* 0x000fc0000383ffff */
[----:B------:R-:W-:-:S00]  /*00d0*/  NOP ;  /* 0x0000000000007918 */ /* 0x000fc00000000000 */
        /* <DEDUP_REMOVED lines=10> */
.L_x_9:


//--------------------- .text._Z23matrix_mul_parallel_gpuPfS_S_i --------------------------
	.section	.text._Z23matrix_mul_parallel_gpuPfS_S_i,"ax",@progbits
	.align	128
        .global         _Z23matrix_mul_parallel_gpuPfS_S_i
        .type           _Z23matrix_mul_parallel_gpuPfS_S_i,@function
        .size           _Z23matrix_mul_parallel_gpuPfS_S_i,(.L_x_10 - _Z23matrix_mul_parallel_gpuPfS_S_i)
        .other          _Z23matrix_mul_parallel_gpuPfS_S_i,@"STO_CUDA_ENTRY STV_DEFAULT"
_Z23matrix_mul_parallel_gpuPfS_S_i:
.text._Z23matrix_mul_parallel_gpuPfS_S_i:
[----:B------:R-:W-:Y:S01]  /*0000*/  LDC R1, c[0x0][0x37c] ;  /* 0x0000df00ff017b82 */ /* 0x000fe20000000800 */
[----:B------:R-:W0:Y:S01]  /*0010*/  LDCU UR5, c[0x0][0x398] ;  /* 0x00007300ff0577ac */ /* 0x000e220008000800 */
[----:B------:R-:W-:Y:S01]  /*0020*/  HFMA2 R7, -RZ, RZ, 0, 0 ;  /* 0x00000000ff077431 */ /* 0x000fe200000001ff */
[----:B------:R-:W1:Y:S01]  /*0030*/  LDCU.64 UR6, c[0x0][0x358] ;  /* 0x00006b00ff0677ac */ /* 0x000e620008000a00 */
[----:B0-----:R-:W-:-:S09]  /*0040*/  UISETP.GE.AND UP0, UPT, UR5, 0x1, UPT ;  /* 0x000000010500788c */ /* 0x001fd2000bf06270 */
[----:B-1----:R-:W-:Y:S05]  /*0050*/  BRA.U !UP0, `(.L_x_1) ;  /* 0x0000000508247547 */ /* 0x002fea000b800000 */
[----:B------:R-:W0:Y:S01]  /*0060*/  S2R R7, SR_CTAID.X ;  /* 0x0000000000077919 */ /* 0x000e220000002500 */
[----:B------:R-:W1:Y:S01]  /*0070*/  LDC.64 R2, c[0x0][0x388] ;  /* 0x0000e200ff027b82 */ /* 0x000e620000000a00 */
[----:B------:R-:W0:Y:S01]  /*0080*/  LDCU UR4, c[0x0][0x360] ;  /* 0x00006c00ff0477ac */ /* 0x000e220008000800 */
[----:B------:R-:W0:Y:S06]  /*0090*/  S2R R0, SR_TID.X ;  /* 0x0000000000007919 */ /* 0x000e2c0000002100 */
[----:B------:R-:W2:Y:S01]  /*00a0*/  LDC.64 R4, c[0x0][0x390] ;  /* 0x0000e400ff047b82 */ /* 0x000ea20000000a00 */
[----:B0-----:R-:W-:-:S04]  /*00b0*/  IMAD R7, R7, UR4, R0 ;  /* 0x0000000407077c24 */ /* 0x001fc8000f8e0200 */
[----:B-1----:R-:W-:-:S04]  /*00c0*/  IMAD.WIDE.U32 R2, R7, 0x4, R2 ;  /* 0x0000000407027825 */ /* 0x002fc800078e0002 */
[----:B--2---:R-:W-:Y:S02]  /*00d0*/  IMAD.WIDE.U32 R4, R7, 0x4, R4 ;  /* 0x0000000407047825 */ /* 0x004fe400078e0004 */
[----:B------:R-:W2:Y:S04]  /*00e0*/  LDG.E R2, desc[UR6][R2.64] ;  /* 0x0000000602027981 */ /* 0x000ea8000c1e1900 */
[----:B------:R-:W2:Y:S01]  /*00f0*/  LDG.E R5, desc[UR6][R4.64] ;  /* 0x0000000604057981 */ /* 0x000ea2000c1e1900 */
[----:B------:R-:W-:Y:S01]  /*0100*/  UISETP.GE.U32.AND UP0, UPT, UR5, 0x4, UPT ;  /* 0x000000040500788c */ /* 0x000fe2000bf06070 */
[----:B------:R-:W-:Y:S01]  /*0110*/  MOV R7, RZ ;  /* 0x000000ff00077202 */ /* 0x000fe20000000f00 */
[----:B------:R-:W-:Y:S01]  /*0120*/  ULOP3.LUT UR4, UR5, 0x3, URZ, 0xc0, !UPT ;  /* 0x0000000305047892 */ /* 0x000fe2000f8ec0ff */
[----:B--2---:R-:W-:-:S06]  /*0130*/  FMUL R0, R2, R5 ;  /* 0x0000000502007220 */ /* 0x004fcc0000400000 */
[----:B------:R-:W-:Y:S05]  /*0140*/  BRA.U !UP0, `(.L_x_2) ;  /* 0x0000000108cc7547 */ /* 0x000fea000b800000 */
[----:B------:R-:W-:Y:S01]  /*0150*/  ULOP3.LUT UR5, UR5, 0x7ffffffc, URZ, 0xc0, !UPT ;  /* 0x7ffffffc05057892 */ /* 0x000fe2000f8ec0ff */
[----:B------:R-:W-:-:S03]  /*0160*/  MOV R7, RZ ;  /* 0x000000ff00077202 */ /* 0x000fc60000000f00 */
[----:B------:R-:W-:-:S04]  /*0170*/  UIADD3 UR5, UPT, UPT, -UR5, URZ, URZ ;  /* 0x000000ff05057290 */ /* 0x000fc8000fffe1ff */
[----:B------:R-:W-:-:S09]  /*0180*/  UISETP.GE.AND UP0, UPT, UR5, URZ, UPT ;  /* 0x000000ff0500728c */ /* 0x000fd2000bf06270 */
[----:B------:R-:W-:Y:S05]  /*0190*/  BRA.U UP0, `(.L_x_3) ;  /* 0x00000001009c7547 */ /* 0x000fea000b800000 */
[----:B------:R-:W-:Y:S02]  /*01a0*/  UIADD3 UR8, UPT, UPT, -UR5, URZ, URZ ;  /* 0x000000ff05087290 */ /* 0x000fe4000fffe1ff */
[----:B------:R-:W-:Y:S02]  /*01b0*/  UPLOP3.LUT UP0, UPT, UPT, UPT, UPT, 0x80, 0x8 ;  /* 0x000000000008789c */ /* 0x000fe40003f0f070 */
[----:B------:R-:W-:-:S09]  /*01c0*/  UISETP.GT.AND UP1, UPT, UR8, 0xc, UPT ;  /* 0x0000000c0800788c */ /* 0x000fd2000bf24270 */
[----:B------:R-:W-:Y:S05]  /*01d0*/  BRA.U !UP1, `(.L_x_4) ;  /* 0x0000000109507547 */ /* 0x000fea000b800000 */
[----:B------:R-:W-:-:S11]  /*01e0*/  UPLOP3.LUT UP0, UPT, UPT, UPT, UPT, 0x40, 0x4 ;  /* 0x000000000004789c */ /* 0x000fd60003f0e870 */
.L_x_5:
[----:B------:R-:W-:Y:S01]  /*01f0*/  FADD R7, R0, R7 ;  /* 0x0000000700077221 */ /* 0x000fe20000000000 */
[----:B------:R-:W-:-:S03]  /*0200*/  UIADD3 UR5, UPT, UPT, UR5, 0x10, URZ ;  /* 0x0000001005057890 */ /* 0x000fc6000fffe0ff */
[----:B------:R-:W-:Y:S01]  /*0210*/  FADD R7, R0, R7 ;  /* 0x0000000700077221 */ /* 0x000fe20000000000 */
[----:B------:R-:W-:-:S03]  /*0220*/  UISETP.GE.AND UP1, UPT, UR5, -0xc, UPT ;  /* 0xfffffff40500788c */ /* 0x000fc6000bf26270 */
[----:B------:R-:W-:-:S04]  /*0230*/  FADD R7, R0, R7 ;  /* 0x0000000700077221 */ /* 0x000fc80000000000 */
        /* <DEDUP_REMOVED lines=12> */
[----:B------:R-:W-:Y:S01]  /*0300*/  FADD R7, R0, R7 ;  /* 0x0000000700077221 */ /* 0x000fe20000000000 */
[----:B------:R-:W-:Y:S06]  /*0310*/  BRA.U !UP1, `(.L_x_5) ;  /* 0xfffffffd09b47547 */ /* 0x000fec000b83ffff */
.L_x_4:
[----:B------:R-:W-:-:S04]  /*0320*/  UIADD3 UR8, UPT, UPT, -UR5, URZ, URZ ;  /* 0x000000ff05087290 */ /* 0x000fc8000fffe1ff */
[----:B------:R-:W-:-:S09]  /*0330*/  UISETP.GT.AND UP1, UPT, UR8, 0x4, UPT ;  /* 0x000000040800788c */ /* 0x000fd2000bf24270 */
[----:B------:R-:W-:Y:S05]  /*0340*/  BRA.U !UP1, `(.L_x_6) ;  /* 0x0000000109287547 */ /* 0x000fea000b800000 */
[----:B------:R-:W-:Y:S01]  /*0350*/  FADD R7, R7, R0 ;  /* 0x0000000007077221 */ /* 0x000fe20000000000 */
[----:B------:R-:W-:Y:S02]  /*0360*/  UPLOP3.LUT UP0, UPT, UPT, UPT, UPT, 0x40, 0x4 ;  /* 0x000000000004789c */ /* 0x000fe40003f0e870 */
[----:B------:R-:W-:Y:S01]  /*0370*/  UIADD3 UR5, UPT, UPT, UR5, 0x8, URZ ;  /* 0x0000000805057890 */ /* 0x000fe2000fffe0ff */
[----:B------:R-:W-:-:S04]  /*0380*/  FADD R7, R0, R7 ;  /* 0x0000000700077221 */ /* 0x000fc80000000000 */
[----:B------:R-:W-:-:S04]  /*0390*/  FADD R7, R0, R7 ;  /* 0x0000000700077221 */ /* 0x000fc80000000000 */
[----:B------:R-:W-:-:S04]  /*03a0*/  FADD R7, R0, R7 ;  /* 0x0000000700077221 */ /* 0x000fc80000000000 */
[----:B------:R-:W-:-:S04]  /*03b0*/  FADD R7, R0, R7 ;  /* 0x0000000700077221 */ /* 0x000fc80000000000 */
[----:B------:R-:W-:-:S04]  /*03c0*/  FADD R7, R0, R7 ;  /* 0x0000000700077221 */ /* 0x000fc80000000000 */
[----:B------:R-:W-:-:S04]  /*03d0*/  FADD R7, R0, R7 ;  /* 0x0000000700077221 */ /* 0x000fc80000000000 */
[----:B------:R-:W-:-:S07]  /*03e0*/  FADD R7, R0, R7 ;  /* 0x0000000700077221 */ /* 0x000fce0000000000 */
.L_x_6:
[----:B------:R-:W-:-:S09]  /*03f0*/  UISETP.NE.OR UP0, UPT, UR5, URZ, UP0 ;  /* 0x000000ff0500728c */ /* 0x000fd20008705670 */
[----:B------:R-:W-:Y:S05]  /*0400*/  BRA.U !UP0, `(.L_x_2) ;  /* 0x00000001081c7547 */ /* 0x000fea000b800000 */
.L_x_3:
[----:B------:R-:W-:Y:S01]  /*0410*/  UIADD3 UR5, UPT, UPT, UR5, 0x4, URZ ;  /* 0x0000000405057890 */ /* 0x000fe2000fffe0ff */
[----:B------:R-:W-:-:S03]  /*0420*/  FADD R7, R0, R7 ;  /* 0x0000000700077221 */ /* 0x000fc60000000000 */
[----:B------:R-:W-:Y:S01]  /*0430*/  UISETP.NE.AND UP0, UPT, UR5, URZ, UPT ;  /* 0x000000ff0500728c */ /* 0x000fe2000bf05270 */
[----:B------:R-:W-:-:S04]  /*0440*/  FADD R7, R0, R7 ;  /* 0x0000000700077221 */ /* 0x000fc80000000000 */
[----:B------:R-:W-:-:S04]  /*0450*/  FADD R7, R0, R7 ;  /* 0x0000000700077221 */ /* 0x000fc80000000000 */
[----:B------:R-:W-:Y:S01]  /*0460*/  FADD R7, R0, R7 ;  /* 0x0000000700077221 */ /* 0x000fe20000000000 */
[----:B------:R-:W-:Y:S06]  /*0470*/  BRA.U UP0, `(.L_x_3) ;  /* 0xfffffffd00e47547 */ /* 0x000fec000b83ffff */
.L_x_2:
[----:B------:R-:W-:-:S09]  /*0480*/  UISETP.NE.AND UP0, UPT, UR4, URZ, UPT ;  /* 0x000000ff0400728c */ /* 0x000fd2000bf05270 */
[----:B------:R-:W-:Y:S05]  /*0490*/  BRA.U !UP0, `(.L_x_1) ;  /* 0x0000000108147547 */ /* 0x000fea000b800000 */
[----:B------:R-:W-:-:S12]  /*04a0*/  UIADD3 UR4, UPT, UPT, -UR4, URZ, URZ ;  /* 0x000000ff04047290 */ /* 0x000fd8000fffe1ff */
.L_x_7:
[----:B------:R-:W-:Y:S01]  /*04b0*/  UIADD3 UR4, UPT, UPT, UR4, 0x1, URZ ;  /* 0x0000000104047890 */ /* 0x000fe2000fffe0ff */
[----:B------:R-:W-:-:S03]  /*04c0*/  FADD R7, R0, R7 ;  /* 0x0000000700077221 */ /* 0x000fc60000000000 */
[----:B------:R-:W-:-:S09]  /*04d0*/  UISETP.NE.AND UP0, UPT, UR4, URZ, UPT ;  /* 0x000000ff0400728c */ /* 0x000fd2000bf05270 */
[----:B------:R-:W-:Y:S05]  /*04e0*/  BRA.U UP0, `(.L_x_7) ;  /* 0xfffffffd00f07547 */ /* 0x000fea000b83ffff */
.L_x_1:
[----:B------:R-:W0:Y:S01]  /*04f0*/  S2R R5, SR_CTAID.X ;  /* 0x0000000000057919 */ /* 0x000e220000002500 */
[----:B------:R-:W1:Y:S01]  /*0500*/  LDC.64 R2, c[0x0][0x380] ;  /* 0x0000e000ff027b82 */ /* 0x000e620000000a00 */
[----:B------:R-:W0:Y:S01]  /*0510*/  LDCU UR4, c[0x0][0x360] ;  /* 0x00006c00ff0477ac */ /* 0x000e220008000800 */
[----:B------:R-:W0:Y:S02]  /*0520*/  S2R R0, SR_TID.X ;  /* 0x0000000000007919 */ /* 0x000e240000002100 */
[----:B0-----:R-:W-:-:S04]  /*0530*/  IMAD R5, R5, UR4, R0 ;  /* 0x0000000405057c24 */ /* 0x001fc8000f8e0200 */
[----:B-1----:R-:W-:-:S05]  /*0540*/  IMAD.WIDE.U32 R2, R5, 0x4, R2 ;  /* 0x0000000405027825 */ /* 0x002fca00078e0002 */
[----:B------:R-:W-:Y:S01]  /*0550*/  STG.E desc[UR6][R2.64], R7 ;  /* 0x0000000702007986 */ /* 0x000fe2000c101906 */
[----:B------:R-:W-:Y:S05]  /*0560*/  EXIT ;  /* 0x000000000000794d */ /* 0x000fea0003800000 */
.L_x_8:
        /* <DEDUP_REMOVED lines=9> */
.L_x_10:


//--------------------- .nv.shared.reserved.0     --------------------------
	.section	.nv.shared.reserved.0,"aw",@nobits
	.weak		__nv_reservedSMEM_offset_0_alias
	.size		__nv_reservedSMEM_offset_0_alias, 0, 64
	.other		__nv_reservedSMEM_offset_0_alias,@"STO_CUDA_RESERVED_SHARED STV_DEFAULT"
__nv_reservedSMEM_offset_0_alias:
	.zero		0
	.zero		64


//--------------------- .nv.constant0._Z24matrix_init_parallel_gpuPfi --------------------------
	.section	.nv.constant0._Z24matrix_init_parallel_gpuPfi,"a",@progbits
	.sectionflags	@""
	.align	4
.nv.constant0._Z24matrix_init_parallel_gpuPfi:
	.zero		908


//--------------------- .nv.constant0._Z23matrix_mul_parallel_gpuPfS_S_i --------------------------
	.section	.nv.constant0._Z23matrix_mul_parallel_gpuPfS_S_i,"a",@progbits
	.sectionflags	@""
	.align	4
.nv.constant0._Z23matrix_mul_parallel_gpuPfS_S_i:
	.zero		924


//--------------------- SYMBOLS --------------------------

	.type		.nv.reservedSmem.offset0,@object
	.size		.nv.reservedSmem.offset0,0x4
